//
// Generated by NVIDIA NVVM Compiler
//
// Compiler Build ID: CL-36424714
// Cuda compilation tools, release 13.0, V13.0.88
// Based on NVVM 20.0.0
//

.version 9.0
.target sm_100
.address_size 64

	// .globl	_Z9incrementv
.global .align 4 .u32 counter;

.visible .entry _Z9incrementv()
{
	.reg .b32 	%r<3>;

	ld.global.u32 	%r1, [counter];
	add.s32 	%r2, %r1, 1;
	st.global.u32 	[counter], %r2;
	ret;

}


// ===== COMPILED SASS (sm_100) =====

	.target	sm_100

	.elftype	@"ET_EXEC"


//--------------------- .note.nv.tkinfo           --------------------------
	.section	.note.nv.tkinfo,"",@"SHT_NOTE"
	.sectionflags	@"SHF_NOTE_NV_TKINFO"
	.tkinfo
        /*0018*/ 	.word	0x00000002
        /*0030*/ 	.string	""
        /*0030*/ 	.string	"ptxas"
        /*0030*/ 	.string	"Cuda compilation tools, release 13.0, V13.0.88"
        /*0030*/ 	.string	"Build cuda_13.0.r13.0/compiler.36424714_0"
        /*0030*/ 	.string	"-arch sm_100 -m 64 "



//--------------------- .note.nv.cuinfo           --------------------------
	.section	.note.nv.cuinfo,"",@"SHT_NOTE"
	.sectionflags	@"SHF_NOTE_NV_CUINFO"
        /*0018*/ 	.short	0x0002
        /*001a*/ 	.short	0x0064
        /*001c*/ 	.short	0x0082
	.zero		2


//--------------------- .nv.info                  --------------------------
	.section	.nv.info,"",@"SHT_CUDA_INFO"
	.align	4


	//----- nvinfo : EIATTR_REGCOUNT
	.align		4
        /*0000*/ 	.byte	0x04, 0x2f
        /*0002*/ 	.short	(.L_2 - .L_1)
	.align		4
.L_1:
        /*0004*/ 	.word	index@(_Z9incrementv)
        /*0008*/ 	.word	0x00000008


	//----- nvinfo : EIATTR_FRAME_SIZE
	.align		4
.L_2:
        /*000c*/ 	.byte	0x04, 0x11
        /*000e*/ 	.short	(.L_4 - .L_3)
	.align		4
.L_3:
        /*0010*/ 	.word	index@(_Z9incrementv)
        /*0014*/ 	.word	0x00000000


	//----- nvinfo : EIATTR_MIN_STACK_SIZE
	.align		4
.L_4:
        /*0018*/ 	.byte	0x04, 0x12
        /*001a*/ 	.short	(.L_6 - .L_5)
	.align		4
.L_5:
        /*001c*/ 	.word	index@(_Z9incrementv)
        /*0020*/ 	.word	0x00000000
.L_6:


//--------------------- .nv.compat                --------------------------
	.section	.nv.compat,"",@"SHT_CUDA_COMPAT_INFO"
	.align	4
        /*0000*/ 	.byte	0x02, 0x09, 0x00, 0x00, 0x02, 0x02, 0x01, 0x00, 0x02, 0x05, 0x05, 0x00, 0x03, 0x07, 0x01, 0x01
        /*0010*/ 	.byte	0x02, 0x03, 0x00, 0x00, 0x02, 0x06, 0x01, 0x00, 0x04, 0x0b, 0x08, 0x00, 0x09, 0x00, 0x00, 0x00
        /*0020*/ 	.byte	0x00, 0x00, 0x00, 0x00


//--------------------- .nv.info._Z9incrementv    --------------------------
	.section	.nv.info._Z9incrementv,"",@"SHT_CUDA_INFO"
	.sectionflags	@""
	.align	4


	//----- nvinfo : EIATTR_CUDA_API_VERSION
	.align		4
        /*0000*/ 	.byte	0x04, 0x37
        /*0002*/ 	.short	(.L_8 - .L_7)
.L_7:
        /*0004*/ 	.word	0x00000082


	//----- nvinfo : EIATTR_SPARSE_MMA_MASK
	.align		4
.L_8:
        /*0008*/ 	.byte	0x03, 0x50
        /*000a*/ 	.short	0x0000


	//----- nvinfo : EIATTR_MAXREG_COUNT
	.align		4
        /*000c*/ 	.byte	0x03, 0x1b
        /*000e*/ 	.short	0x00ff


	//----- nvinfo : EIATTR_MERCURY_ISA_VERSION
	.align		4
        /*0010*/ 	.byte	0x03, 0x5f
        /*0012*/ 	.short	0x0101


	//----- nvinfo : EIATTR_VRC_CTA_INIT_COUNT
	.align		4
        /*0014*/ 	.byte	0x02, 0x4a
	.zero		1
	.zero		1


	//----- nvinfo : EIATTR_EXIT_INSTR_OFFSETS
	.align		4
        /*0018*/ 	.byte	0x04, 0x1c
        /*001a*/ 	.short	(.L_10 - .L_9)


	//   ....[0]....
.L_9:
        /*001c*/ 	.word	0x00000060


	//----- nvinfo : EIATTR_SW_WAR
	.align		4
.L_10:
        /*0020*/ 	.byte	0x04, 0x36
        /*0022*/ 	.short	(.L_12 - .L_11)
.L_11:
        /*0024*/ 	.word	0x00000008
.L_12:


//--------------------- .nv.callgraph             --------------------------
	.section	.nv.callgraph,"",@"SHT_CUDA_CALLGRAPH"
	.align	4
	.sectionentsize	8
	.align		4
        /*0000*/ 	.word	0x00000000
	.align		4
        /*0004*/ 	.word	0xffffffff
	.align		4
        /*0008*/ 	.word	0x00000000
	.align		4
        /*000c*/ 	.word	0xfffffffe
	.align		4
        /*0010*/ 	.word	0x00000000
	.align		4
        /*0014*/ 	.word	0xfffffffd
	.align		4
        /*0018*/ 	.word	0x00000000
	.align		4
        /*001c*/ 	.word	0xfffffffc


//--------------------- .nv.constant4             --------------------------
	.section	.nv.constant4,"a",@progbits
	.align	8
	.align		8
.nv.constant4:
        /*0000*/ 	.dword	counter


//--------------------- .text._Z9incrementv       --------------------------
	.section	.text._Z9incrementv,"ax",@progbits
	.align	128
        .global         _Z9incrementv
        .type           _Z9incrementv,@function
        .size           _Z9incrementv,(.L_x_1 - _Z9incrementv)
        .other          _Z9incrementv,@"STO_CUDA_ENTRY STV_DEFAULT"
_Z9incrementv:
.text._Z9incrementv:
[----:B------:R-:W-:Y:S08]  /*0000*/  LDC R1, c[0x0][0x37c] ;  /* 0x0000df00ff017b82 */ /* 0x000ff00000000800 */
[----:B------:R-:W0:Y:S01]  /*0010*/  LDC.64 R2, c[0x4][RZ] ;  /* 0x01000000ff027b82 */ /* 0x000e220000000a00 */
[----:B------:R-:W0:Y:S02]  /*0020*/  LDCU.64 UR4, c[0x0][0x358] ;  /* 0x00006b00ff0477ac */ /* 0x000e240008000a00 */
[----:B0-----:R-:W2:Y:S02]  /*0030*/  LDG.E R0, desc[UR4][R2.64] ;  /* 0x0000000402007981 */ /* 0x001ea4000c1e1900 */
[----:B--2---:R-:W-:-:S05]  /*0040*/  IADD3 R5, PT, PT, R0, 0x1, RZ ;  /* 0x0000000100057810 */ /* 0x004fca0007ffe0ff */
[----:B------:R-:W-:Y:S01]  /*0050*/  STG.E desc[UR4][R2.64], R5 ;  /* 0x0000000502007986 */ /* 0x000fe2000c101904 */
[----:B------:R-:W-:Y:S05]  /*0060*/  EXIT ;  /* 0x000000000000794d */ /* 0x000fea0003800000 */
.L_x_0:
[----:B------:R-:W-:-:S00]  /*0070*/  BRA `(.L_x_0) ;  /* 0xfffffffc00fc7947 */ /* 0x000fc0000383ffff */
[----:B------:R-:W-:-:S00]  /*0080*/  NOP ;  /* 0x0000000000007918 */ /* 0x000fc00000000000 */
[----:B------:R-:W-:-:S00]  /*0090*/  NOP ;  /* 0x0000000000007918 */ /* 0x000fc00000000000 */
[----:B------:R-:W-:-:S00]  /*00a0*/  NOP ;  /* 0x0000000000007918 */ /* 0x000fc00000000000 */
[----:B------:R-:W-:-:S00]  /*00b0*/  NOP ;  /* 0x0000000000007918 */ /* 0x000fc00000000000 */
[----:B------:R-:W-:-:S00]  /*00c0*/  NOP ;  /* 0x0000000000007918 */ /* 0x000fc00000000000 */
[----:B------:R-:W-:-:S00]  /*00d0*/  NOP ;  /* 0x0000000000007918 */ /* 0x000fc00000000000 */
[----:B------:R-:W-:-:S00]  /*00e0*/  NOP ;  /* 0x0000000000007918 */ /* 0x000fc00000000000 */
[----:B------:R-:W-:-:S00]  /*00f0*/  NOP ;  /* 0x0000000000007918 */ /* 0x000fc00000000000 */
.L_x_1:


//--------------------- .nv.shared.reserved.0     --------------------------
	.section	.nv.shared.reserved.0,"aw",@nobits
	.weak		__nv_reservedSMEM_offset_0_alias
	.size		__nv_reservedSMEM_offset_0_alias, 0, 64
	.other		__nv_reservedSMEM_offset_0_alias,@"STO_CUDA_RESERVED_SHARED STV_DEFAULT"
__nv_reservedSMEM_offset_0_alias:
	.zero		0
	.zero		64


//--------------------- .nv.global                --------------------------
	.section	.nv.global,"aw",@nobits
	.align	4
.nv.global:
	.type		counter,@object
	.size		counter,(.L_0 - counter)
counter:
	.zero		4
.L_0:


//--------------------- .nv.constant0._Z9incrementv --------------------------
	.section	.nv.constant0._Z9incrementv,"a",@progbits
	.sectionflags	@""
	.align	4
.nv.constant0._Z9incrementv:
	.zero		896


//--------------------- SYMBOLS --------------------------

	.type		.nv.reservedSmem.offset0,@object
	.size		.nv.reservedSmem.offset0,0x4
